	.headerflags	@"EF_CUDA_TEXMODE_UNIFIED EF_CUDA_64BIT_ADDRESS EF_CUDA_ACCELERATORS EF_CUDA_SM90 EF_CUDA_VIRTUAL_SM(EF_CUDA_SM90)"
	.elftype	@"ET_EXEC"


//--------------------- .nv.info                  --------------------------
	.section	.nv.info,"",@"SHT_CUDA_INFO"
	.align	4


	//----- nvinfo : EIATTR_REGCOUNT
	.align		4
        /*0000*/ 	.byte	0x04, 0x2f
        /*0002*/ 	.short	(.L_1 - .L_0)
	.align		4
.L_0:
        /*0004*/ 	.word	index@(triton_poi_fused_reflection_pad2d_relu_2)
        /*0008*/ 	.word	0x0000000c


	//----- nvinfo : EIATTR_MIN_STACK_SIZE
	.align		4
.L_1:
        /*000c*/ 	.byte	0x04, 0x12
        /*000e*/ 	.short	(.L_3 - .L_2)
	.align		4
.L_2:
        /*0010*/ 	.word	index@(triton_poi_fused_reflection_pad2d_relu_2)
        /*0014*/ 	.word	0x00000000


	//----- nvinfo : EIATTR_FRAME_SIZE
	.align		4
.L_3:
        /*0018*/ 	.byte	0x04, 0x11
        /*001a*/ 	.short	(.L_5 - .L_4)
	.align		4
.L_4:
        /*001c*/ 	.word	index@(triton_poi_fused_reflection_pad2d_relu_2)
        /*0020*/ 	.word	0x00000000


	//----- nvinfo : EIATTR_MIN_STACK_SIZE
	.align		4
.L_5:
        /*0024*/ 	.byte	0x04, 0x12
        /*0026*/ 	.short	(.L_7 - .L_6)
	.align		4
.L_6:
        /*0028*/ 	.word	index@(triton_poi_fused_reflection_pad2d_relu_2)
        /*002c*/ 	.word	0x00000000
.L_7:


//--------------------- .nv.info.triton_poi_fused_reflection_pad2d_relu_2 --------------------------
	.section	.nv.info.triton_poi_fused_reflection_pad2d_relu_2,"",@"SHT_CUDA_INFO"
	.sectionflags	@""
	.align	4


	//----- nvinfo : EIATTR_CUDA_API_VERSION
	.align		4
        /*0000*/ 	.byte	0x04, 0x37
        /*0002*/ 	.short	(.L_9 - .L_8)
.L_8:
        /*0004*/ 	.word	0x0000007c


	//----- nvinfo : EIATTR_KPARAM_INFO
	.align		4
.L_9:
        /*0008*/ 	.byte	0x04, 0x17
        /*000a*/ 	.short	(.L_11 - .L_10)
.L_10:
        /*000c*/ 	.word	0x00000000
        /*0010*/ 	.short	0x0002
        /*0012*/ 	.short	0x0010
        /*0014*/ 	.byte	0x00, 0xf0, 0x11, 0x00


	//----- nvinfo : EIATTR_KPARAM_INFO
	.align		4
.L_11:
        /*0018*/ 	.byte	0x04, 0x17
        /*001a*/ 	.short	(.L_13 - .L_12)
.L_12:
        /*001c*/ 	.word	0x00000000
        /*0020*/ 	.short	0x0001
        /*0022*/ 	.short	0x0008
        /*0024*/ 	.byte	0x00, 0xf4, 0x21, 0x00


	//----- nvinfo : EIATTR_KPARAM_INFO
	.align		4
.L_13:
        /*0028*/ 	.byte	0x04, 0x17
        /*002a*/ 	.short	(.L_15 - .L_14)
.L_14:
        /*002c*/ 	.word	0x00000000
        /*0030*/ 	.short	0x0000
        /*0032*/ 	.short	0x0000
        /*0034*/ 	.byte	0x00, 0xf4, 0x21, 0x00


	//----- nvinfo : EIATTR_SPARSE_MMA_MASK
	.align		4
.L_15:
        /*0038*/ 	.byte	0x03, 0x50
        /*003a*/ 	.short	0x0000


	//----- nvinfo : EIATTR_MAXREG_COUNT
	.align		4
        /*003c*/ 	.byte	0x03, 0x1b
        /*003e*/ 	.short	0x00ff


	//----- nvinfo : EIATTR_EXIT_INSTR_OFFSETS
	.align		4
        /*0040*/ 	.byte	0x04, 0x1c
        /*0042*/ 	.short	(.L_17 - .L_16)


	//   ....[0]....
.L_16:
        /*0044*/ 	.word	0x00000280


	//   ....[1]....
        /*0048*/ 	.word	0x000002a0


	//----- nvinfo : EIATTR_REQNTID
	.align		4
.L_17:
        /*004c*/ 	.byte	0x04, 0x10
        /*004e*/ 	.short	(.L_19 - .L_18)
.L_18:
        /*0050*/ 	.word	0x00000080
        /*0054*/ 	.word	0x00000001
        /*0058*/ 	.word	0x00000001


	//----- nvinfo : EIATTR_CRS_STACK_SIZE
	.align		4
.L_19:
        /*005c*/ 	.byte	0x04, 0x1e
        /*005e*/ 	.short	(.L_21 - .L_20)
.L_20:
        /*0060*/ 	.word	0x00000000


	//----- nvinfo : EIATTR_CBANK_PARAM_SIZE
	.align		4
.L_21:
        /*0064*/ 	.byte	0x03, 0x19
        /*0066*/ 	.short	0x0014


	//----- nvinfo : EIATTR_PARAM_CBANK
	.align		4
        /*0068*/ 	.byte	0x04, 0x0a
        /*006a*/ 	.short	(.L_23 - .L_22)
	.align		4
.L_22:
        /*006c*/ 	.word	index@(.nv.constant0.triton_poi_fused_reflection_pad2d_relu_2)
        /*0070*/ 	.short	0x0210
        /*0072*/ 	.short	0x0014


	//----- nvinfo : EIATTR_SW_WAR
	.align		4
.L_23:
        /*0074*/ 	.byte	0x04, 0x36
        /*0076*/ 	.short	(.L_25 - .L_24)
.L_24:
        /*0078*/ 	.word	0x00000008
.L_25:


//--------------------- .nv.callgraph             --------------------------
	.section	.nv.callgraph,"",@"SHT_CUDA_CALLGRAPH"
	.align	4
	.sectionentsize	8
	.align		4
        /*0000*/ 	.word	0x00000000
	.align		4
        /*0004*/ 	.word	0xffffffff
	.align		4
        /*0008*/ 	.word	0x00000000
	.align		4
        /*000c*/ 	.word	0xfffffffe
	.align		4
        /*0010*/ 	.word	0x00000000
	.align		4
        /*0014*/ 	.word	0xfffffffd
	.align		4
        /*0018*/ 	.word	0x00000000
	.align		4
        /*001c*/ 	.word	0xfffffffc


//--------------------- .text.triton_poi_fused_reflection_pad2d_relu_2 --------------------------
	.section	.text.triton_poi_fused_reflection_pad2d_relu_2,"ax",@progbits
	.align	128
        .global         triton_poi_fused_reflection_pad2d_relu_2
        .type           triton_poi_fused_reflection_pad2d_relu_2,@function
        .size           triton_poi_fused_reflection_pad2d_relu_2,(.L_x_3 - triton_poi_fused_reflection_pad2d_relu_2)
        .other          triton_poi_fused_reflection_pad2d_relu_2,@"STO_CUDA_ENTRY STV_DEFAULT"
triton_poi_fused_reflection_pad2d_relu_2:
.text.triton_poi_fused_reflection_pad2d_relu_2:
[----:B------:R-:W0:Y:S02]  /*0000*/  LDC R1, c[0x0][0x28] ;  /* 0x00000a00ff017b82 */ /* 0x000e240000000800 */
[----:B------:R-:W1:Y:S01]  /*0010*/  S2R R0, SR_TID.X ;  /* 0x0000000000007919 */ /* 0x000e620000002100 */
[----:B------:R-:W-:Y:S01]  /*0020*/  ULDC.64 UR4, c[0x0][0x208] ;  /* 0x0000820000047ab9 */ /* 0x000fe20000000a00 */
[----:B------:R-:W-:Y:S01]  /*0030*/  BSSY B0, `(.L_x_0) ;  /* 0x0000021000007945 */ /* 0x000fe20003800000 */
[----:B------:R-:W2:Y:S01]  /*0040*/  S2R R3, SR_CTAID.X ;  /* 0x0000000000037919 */ /* 0x000ea20000002500 */
[----:B-1----:R-:W-:-:S05]  /*0050*/  LOP3.LUT R0, R0, 0x7f, RZ, 0xc0, !PT ;  /* 0x0000007f00007812 */ /* 0x002fca00078ec0ff */
[----:B--2---:R-:W-:-:S04]  /*0060*/  IMAD R0, R3, 0x80, R0 ;  /* 0x0000008003007824 */ /* 0x004fc800078e0200 */
[C---:B------:R-:W-:Y:S01]  /*0070*/  IMAD.HI R2, R0.reuse, 0x2aaaaaab, RZ ;  /* 0x2aaaaaab00027827 */ /* 0x040fe200078e02ff */
[----:B------:R-:W-:-:S03]  /*0080*/  ISETP.GE.AND P1, PT, R0, 0x1200, PT ;  /* 0x000012000000780c */ /* 0x000fc60003f26270 */
[----:B------:R-:W-:Y:S01]  /*0090*/  IMAD.HI R6, R0, 0x38e38e39, RZ ;  /* 0x38e38e3900067827 */ /* 0x000fe200078e02ff */
[----:B------:R-:W-:-:S04]  /*00a0*/  LEA.HI R2, R2, R2, RZ, 0x1 ;  /* 0x0000000202027211 */ /* 0x000fc800078f08ff */
[----:B------:R-:W-:Y:S01]  /*00b0*/  SHF.R.U32.HI R7, RZ, 0x1f, R6 ;  /* 0x0000001fff077819 */ /* 0x000fe20000011606 */
[----:B------:R-:W-:-:S03]  /*00c0*/  IMAD.HI R3, R2, 0x2aaaaaab, RZ ;  /* 0x2aaaaaab02037827 */ /* 0x000fc600078e02ff */
[----:B------:R-:W-:Y:S02]  /*00d0*/  LEA.HI R7, R6, R7, RZ, 0x1d ;  /* 0x0000000706077211 */ /* 0x000fe400078fe8ff */
[----:B------:R-:W-:Y:S01]  /*00e0*/  LEA.HI R4, R3, R3, RZ, 0x1 ;  /* 0x0000000303047211 */ /* 0x000fe200078f08ff */
[----:B------:R-:W-:Y:S01]  /*00f0*/  IMAD R3, R2, 0x6, RZ ;  /* 0x0000000602037824 */ /* 0x000fe200078e02ff */
[----:B------:R-:W-:-:S03]  /*0100*/  LEA R7, R7, 0xf, 0x4 ;  /* 0x0000000f07077811 */ /* 0x000fc600078e20ff */
[----:B------:R-:W-:Y:S01]  /*0110*/  IMAD R4, R4, 0x6, RZ ;  /* 0x0000000604047824 */ /* 0x000fe200078e02ff */
[----:B------:R-:W-:-:S04]  /*0120*/  LOP3.LUT R3, RZ, R3, RZ, 0x33, !PT ;  /* 0x00000003ff037212 */ /* 0x000fc800078e33ff */
[----:B------:R-:W-:Y:S01]  /*0130*/  LOP3.LUT R5, RZ, R4, RZ, 0x33, !PT ;  /* 0x00000004ff057212 */ /* 0x000fe200078e33ff */
[----:B------:R-:W-:-:S04]  /*0140*/  IMAD.IADD R3, R0, 0x1, R3 ;  /* 0x0000000100037824 */ /* 0x000fc800078e0203 */
[----:B------:R-:W-:Y:S01]  /*0150*/  IMAD.IADD R5, R2, 0x1, R5 ;  /* 0x0000000102057824 */ /* 0x000fe200078e0205 */
[----:B------:R-:W-:Y:S02]  /*0160*/  IABS R4, R3 ;  /* 0x0000000300047213 */ /* 0x000fe40000000000 */
[----:B------:R-:W1:Y:S02]  /*0170*/  LDC.64 R2, c[0x0][0x210] ;  /* 0x00008400ff027b82 */ /* 0x000e640000000a00 */
[----:B------:R-:W-:Y:S01]  /*0180*/  IABS R5, R5 ;  /* 0x0000000500057213 */ /* 0x000fe20000000000 */
[----:B------:R-:W-:-:S04]  /*0190*/  VIADD R4, R4, 0xfffffffd ;  /* 0xfffffffd04047836 */ /* 0x000fc80000000000 */
[----:B------:R-:W-:Y:S01]  /*01a0*/  VIADD R5, R5, 0xfffffffd ;  /* 0xfffffffd05057836 */ /* 0x000fe20000000000 */
[----:B------:R-:W-:-:S04]  /*01b0*/  IABS R9, R4 ;  /* 0x0000000400097213 */ /* 0x000fc80000000000 */
[----:B------:R-:W-:Y:S02]  /*01c0*/  IABS R8, R5 ;  /* 0x0000000500087213 */ /* 0x000fe40000000000 */
[----:B------:R-:W2:Y:S03]  /*01d0*/  LDC.64 R4, c[0x0][0x218] ;  /* 0x00008600ff047b82 */ /* 0x000ea60000000a00 */
[----:B------:R-:W-:-:S04]  /*01e0*/  IMAD R6, R8, 0x4, R9 ;  /* 0x0000000408067824 */ /* 0x000fc800078e0209 */
[----:B------:R-:W-:Y:S02]  /*01f0*/  IMAD.IADD R7, R7, 0x1, -R6 ;  /* 0x0000000107077824 */ /* 0x000fe400078e0a06 */
[----:B------:R-:W-:Y:S02]  /*0200*/  IMAD.MOV.U32 R6, RZ, RZ, RZ ;  /* 0x000000ffff067224 */ /* 0x000fe400078e00ff */
[----:B-1----:R-:W-:Y:S01]  /*0210*/  IMAD.WIDE R2, R7, 0x4, R2 ;  /* 0x0000000407027825 */ /* 0x002fe200078e0202 */
[----:B------:R-:W-:Y:S06]  /*0220*/  @P1 BRA `(.L_x_1) ;  /* 0x0000000000041947 */ /* 0x000fec0003800000 */
[----:B------:R1:W5:Y:S02]  /*0230*/  LDG.E.EL R6, desc[UR4][R2.64] ;  /* 0x0000000402067981 */ /* 0x000364000c2e1900 */
.L_x_1:
[----:B------:R-:W-:Y:S05]  /*0240*/  BSYNC B0 ;  /* 0x0000000000007941 */ /* 0x000fea0003800000 */
.L_x_0:
[----:B-----5:R-:W-:Y:S01]  /*0250*/  FSETP.GEU.AND P0, PT, R6, RZ, PT ;  /* 0x000000ff0600720b */ /* 0x020fe20003f0e000 */
[----:B--2---:R-:W-:-:S03]  /*0260*/  IMAD.WIDE R4, R0, 0x4, R4 ;  /* 0x0000000400047825 */ /* 0x004fc600078e0204 */
[----:B-1----:R-:W-:Y:S01]  /*0270*/  FSEL R3, R6, RZ, P0 ;  /* 0x000000ff06037208 */ /* 0x002fe20000000000 */
[----:B------:R-:W-:Y:S08]  /*0280*/  @P1 EXIT ;  /* 0x000000000000194d */ /* 0x000ff00003800000 */
[----:B------:R-:W-:Y:S01]  /*0290*/  STG.E desc[UR4][R4.64], R3 ;  /* 0x0000000304007986 */ /* 0x000fe2000c101904 */
[----:B------:R-:W-:Y:S05]  /*02a0*/  EXIT ;  /* 0x000000000000794d */ /* 0x000fea0003800000 */
.L_x_2:
[----:B------:R-:W-:-:S00]  /*02b0*/  BRA `(.L_x_2) ;  /* 0xfffffffc00fc7947 */ /* 0x000fc0000383ffff */
[----:B------:R-:W-:-:S00]  /*02c0*/  NOP ;  /* 0x0000000000007918 */ /* 0x000fc00000000000 */
        /* <DEDUP_REMOVED lines=11> */
.L_x_3:


//--------------------- .nv.constant0.triton_poi_fused_reflection_pad2d_relu_2 --------------------------
	.section	.nv.constant0.triton_poi_fused_reflection_pad2d_relu_2,"a",@progbits
	.sectionflags	@""
	.align	4
.nv.constant0.triton_poi_fused_reflection_pad2d_relu_2:
	.zero		548
